	.headerflags	@"EF_CUDA_TEXMODE_UNIFIED EF_CUDA_64BIT_ADDRESS EF_CUDA_ACCELERATORS EF_CUDA_SM90 EF_CUDA_VIRTUAL_SM(EF_CUDA_SM90)"
	.elftype	@"ET_EXEC"


//--------------------- .nv.info                  --------------------------
	.section	.nv.info,"",@"SHT_CUDA_INFO"
	.align	4


	//----- nvinfo : EIATTR_REGCOUNT
	.align		4
        /*0000*/ 	.byte	0x04, 0x2f
        /*0002*/ 	.short	(.L_3 - .L_2)
	.align		4
.L_2:
        /*0004*/ 	.word	index@(triton_poi_fused__native_batch_norm_legit_no_training_add_45)
        /*0008*/ 	.word	0x00000020


	//----- nvinfo : EIATTR_MIN_STACK_SIZE
	.align		4
.L_3:
        /*000c*/ 	.byte	0x04, 0x12
        /*000e*/ 	.short	(.L_5 - .L_4)
	.align		4
.L_4:
        /*0010*/ 	.word	index@(triton_poi_fused__native_batch_norm_legit_no_training_add_45)
        /*0014*/ 	.word	0x00000000


	//----- nvinfo : EIATTR_FRAME_SIZE
	.align		4
.L_5:
        /*0018*/ 	.byte	0x04, 0x11
        /*001a*/ 	.short	(.L_7 - .L_6)
	.align		4
.L_6:
        /*001c*/ 	.word	index@(triton_poi_fused__native_batch_norm_legit_no_training_add_45)
        /*0020*/ 	.word	0x00000000


	//----- nvinfo : EIATTR_MIN_STACK_SIZE
	.align		4
.L_7:
        /*0024*/ 	.byte	0x04, 0x12
        /*0026*/ 	.short	(.L_9 - .L_8)
	.align		4
.L_8:
        /*0028*/ 	.word	index@(triton_poi_fused__native_batch_norm_legit_no_training_add_45)
        /*002c*/ 	.word	0x00000000
.L_9:


//--------------------- .nv.info.triton_poi_fused__native_batch_norm_legit_no_training_add_45 --------------------------
	.section	.nv.info.triton_poi_fused__native_batch_norm_legit_no_training_add_45,"",@"SHT_CUDA_INFO"
	.sectionflags	@""
	.align	4


	//----- nvinfo : EIATTR_CUDA_API_VERSION
	.align		4
        /*0000*/ 	.byte	0x04, 0x37
        /*0002*/ 	.short	(.L_11 - .L_10)
.L_10:
        /*0004*/ 	.word	0x0000007c


	//----- nvinfo : EIATTR_KPARAM_INFO
	.align		4
.L_11:
        /*0008*/ 	.byte	0x04, 0x17
        /*000a*/ 	.short	(.L_13 - .L_12)
.L_12:
        /*000c*/ 	.word	0x00000000
        /*0010*/ 	.short	0x0008
        /*0012*/ 	.short	0x003c
        /*0014*/ 	.byte	0x00, 0xf0, 0x11, 0x00


	//----- nvinfo : EIATTR_KPARAM_INFO
	.align		4
.L_13:
        /*0018*/ 	.byte	0x04, 0x17
        /*001a*/ 	.short	(.L_15 - .L_14)
.L_14:
        /*001c*/ 	.word	0x00000000
        /*0020*/ 	.short	0x0007
        /*0022*/ 	.short	0x0038
        /*0024*/ 	.byte	0x00, 0xf0, 0x11, 0x00


	//----- nvinfo : EIATTR_KPARAM_INFO
	.align		4
.L_15:
        /*0028*/ 	.byte	0x04, 0x17
        /*002a*/ 	.short	(.L_17 - .L_16)
.L_16:
        /*002c*/ 	.word	0x00000000
        /*0030*/ 	.short	0x0006
        /*0032*/ 	.short	0x0030
        /*0034*/ 	.byte	0x00, 0xf4, 0x21, 0x00


	//----- nvinfo : EIATTR_KPARAM_INFO
	.align		4
.L_17:
        /*0038*/ 	.byte	0x04, 0x17
        /*003a*/ 	.short	(.L_19 - .L_18)
.L_18:
        /*003c*/ 	.word	0x00000000
        /*0040*/ 	.short	0x0005
        /*0042*/ 	.short	0x0028
        /*0044*/ 	.byte	0x00, 0xf4, 0x21, 0x00


	//----- nvinfo : EIATTR_KPARAM_INFO
	.align		4
.L_19:
        /*0048*/ 	.byte	0x04, 0x17
        /*004a*/ 	.short	(.L_21 - .L_20)
.L_20:
        /*004c*/ 	.word	0x00000000
        /*0050*/ 	.short	0x0004
        /*0052*/ 	.short	0x0020
        /*0054*/ 	.byte	0x00, 0xf4, 0x21, 0x00


	//----- nvinfo : EIATTR_KPARAM_INFO
	.align		4
.L_21:
        /*0058*/ 	.byte	0x04, 0x17
        /*005a*/ 	.short	(.L_23 - .L_22)
.L_22:
        /*005c*/ 	.word	0x00000000
        /*0060*/ 	.short	0x0003
        /*0062*/ 	.short	0x0018
        /*0064*/ 	.byte	0x00, 0xf4, 0x21, 0x00


	//----- nvinfo : EIATTR_KPARAM_INFO
	.align		4
.L_23:
        /*0068*/ 	.byte	0x04, 0x17
        /*006a*/ 	.short	(.L_25 - .L_24)
.L_24:
        /*006c*/ 	.word	0x00000000
        /*0070*/ 	.short	0x0002
        /*0072*/ 	.short	0x0010
        /*0074*/ 	.byte	0x00, 0xf4, 0x21, 0x00


	//----- nvinfo : EIATTR_KPARAM_INFO
	.align		4
.L_25:
        /*0078*/ 	.byte	0x04, 0x17
        /*007a*/ 	.short	(.L_27 - .L_26)
.L_26:
        /*007c*/ 	.word	0x00000000
        /*0080*/ 	.short	0x0001
        /*0082*/ 	.short	0x0008
        /*0084*/ 	.byte	0x00, 0xf4, 0x21, 0x00


	//----- nvinfo : EIATTR_KPARAM_INFO
	.align		4
.L_27:
        /*0088*/ 	.byte	0x04, 0x17
        /*008a*/ 	.short	(.L_29 - .L_28)
.L_28:
        /*008c*/ 	.word	0x00000000
        /*0090*/ 	.short	0x0000
        /*0092*/ 	.short	0x0000
        /*0094*/ 	.byte	0x00, 0xf4, 0x21, 0x00


	//----- nvinfo : EIATTR_SPARSE_MMA_MASK
	.align		4
.L_29:
        /*0098*/ 	.byte	0x03, 0x50
        /*009a*/ 	.short	0x0000


	//----- nvinfo : EIATTR_MAXREG_COUNT
	.align		4
        /*009c*/ 	.byte	0x03, 0x1b
        /*009e*/ 	.short	0x00ff


	//----- nvinfo : EIATTR_EXIT_INSTR_OFFSETS
	.align		4
        /*00a0*/ 	.byte	0x04, 0x1c
        /*00a2*/ 	.short	(.L_31 - .L_30)


	//   ....[0]....
.L_30:
        /*00a4*/ 	.word	0x00000a80


	//   ....[1]....
        /*00a8*/ 	.word	0x00000ad0


	//----- nvinfo : EIATTR_REQNTID
	.align		4
.L_31:
        /*00ac*/ 	.byte	0x04, 0x10
        /*00ae*/ 	.short	(.L_33 - .L_32)
.L_32:
        /*00b0*/ 	.word	0x00000080
        /*00b4*/ 	.word	0x00000001
        /*00b8*/ 	.word	0x00000001


	//----- nvinfo : EIATTR_CBANK_PARAM_SIZE
	.align		4
.L_33:
        /*00bc*/ 	.byte	0x03, 0x19
        /*00be*/ 	.short	0x0040


	//----- nvinfo : EIATTR_PARAM_CBANK
	.align		4
        /*00c0*/ 	.byte	0x04, 0x0a
        /*00c2*/ 	.short	(.L_35 - .L_34)
	.align		4
.L_34:
        /*00c4*/ 	.word	index@(.nv.constant0.triton_poi_fused__native_batch_norm_legit_no_training_add_45)
        /*00c8*/ 	.short	0x0210
        /*00ca*/ 	.short	0x0040


	//----- nvinfo : EIATTR_SW_WAR
	.align		4
.L_35:
        /*00cc*/ 	.byte	0x04, 0x36
        /*00ce*/ 	.short	(.L_37 - .L_36)
.L_36:
        /*00d0*/ 	.word	0x00000008
.L_37:


//--------------------- .nv.callgraph             --------------------------
	.section	.nv.callgraph,"",@"SHT_CUDA_CALLGRAPH"
	.align	4
	.sectionentsize	8
	.align		4
        /*0000*/ 	.word	0x00000000
	.align		4
        /*0004*/ 	.word	0xffffffff
	.align		4
        /*0008*/ 	.word	0x00000000
	.align		4
        /*000c*/ 	.word	0xfffffffe
	.align		4
        /*0010*/ 	.word	0x00000000
	.align		4
        /*0014*/ 	.word	0xfffffffd
	.align		4
        /*0018*/ 	.word	0x00000000
	.align		4
        /*001c*/ 	.word	0xfffffffc


//--------------------- .nv.constant4             --------------------------
	.section	.nv.constant4,"a",@progbits
	.align	8
	.align		8
.nv.constant4:
        /*0000*/ 	.dword	_$_str
	.align		8
        /*0008*/ 	.dword	_$_str_$_2


//--------------------- .text.triton_poi_fused__native_batch_norm_legit_no_training_add_45 --------------------------
	.section	.text.triton_poi_fused__native_batch_norm_legit_no_training_add_45,"ax",@progbits
	.sectionflags	@"SHF_BARRIERS=1"
	.align	128
        .global         triton_poi_fused__native_batch_norm_legit_no_training_add_45
        .type           triton_poi_fused__native_batch_norm_legit_no_training_add_45,@function
        .size           triton_poi_fused__native_batch_norm_legit_no_training_add_45,(.L_x_1 - triton_poi_fused__native_batch_norm_legit_no_training_add_45)
        .other          triton_poi_fused__native_batch_norm_legit_no_training_add_45,@"STO_CUDA_ENTRY STV_DEFAULT"
triton_poi_fused__native_batch_norm_legit_no_training_add_45:
.text.triton_poi_fused__native_batch_norm_legit_no_training_add_45:
[----:B------:R-:W0:Y:S01]  /*0000*/  LDC R1, c[0x0][0x28] ;  /* 0x00000a00ff017b82 */ /* 0x000e220000000800 */
[----:B------:R-:W1:Y:S07]  /*0010*/  S2R R22, SR_CTAID.X ;  /* 0x0000000000167919 */ /* 0x000e6e0000002500 */
[----:B------:R-:W2:Y:S01]  /*0020*/  LDC.64 R14, c[0x0][0x220] ;  /* 0x00008800ff0e7b82 */ /* 0x000ea20000000a00 */
[----:B------:R-:W-:Y:S02]  /*0030*/  CS2R R4, SRZ ;  /* 0x0000000000047805 */ /* 0x000fe4000001ff00 */
[----:B------:R-:W-:Y:S01]  /*0040*/  CS2R R6, SRZ ;  /* 0x0000000000067805 */ /* 0x000fe2000001ff00 */
[----:B------:R-:W3:Y:S01]  /*0050*/  S2R R2, SR_TID.X ;  /* 0x0000000000027919 */ /* 0x000ee20000002100 */
[----:B------:R-:W-:Y:S01]  /*0060*/  ULDC.64 UR6, c[0x0][0x208] ;  /* 0x0000820000067ab9 */ /* 0x000fe20000000a00 */
[----:B------:R-:W4:Y:S02]  /*0070*/  S2R R0, SR_CTAID.Y ;  /* 0x0000000000007919 */ /* 0x000f240000002600 */
[----:B------:R-:W5:Y:S08]  /*0080*/  LDC.64 R16, c[0x0][0x218] ;  /* 0x00008600ff107b82 */ /* 0x000f700000000a00 */
[----:B------:R-:W4:Y:S01]  /*0090*/  LDC.64 R24, c[0x0][0x210] ;  /* 0x00008400ff187b82 */ /* 0x000f220000000a00 */
[----:B-1----:R-:W-:-:S04]  /*00a0*/  SHF.L.U32 R3, R22, 0x2, RZ ;  /* 0x0000000216037819 */ /* 0x002fc800000006ff */
[C---:B------:R-:W-:Y:S01]  /*00b0*/  ISETP.GE.AND P0, PT, R3.reuse, 0x4, PT ;  /* 0x000000040300780c */ /* 0x040fe20003f06270 */
[----:B--2---:R-:W-:-:S12]  /*00c0*/  IMAD.WIDE R14, R3, 0x4, R14 ;  /* 0x00000004030e7825 */ /* 0x004fd800078e020e */
[----:B------:R1:W2:Y:S01]  /*00d0*/  @!P0 LDG.E.EL.128 R4, desc[UR6][R14.64] ;  /* 0x000000060e048981 */ /* 0x0002a2000c2e1d00 */
[----:B---3--:R-:W-:Y:S02]  /*00e0*/  LOP3.LUT R9, R2, 0x7f, RZ, 0xc0, !PT ;  /* 0x0000007f02097812 */ /* 0x008fe400078ec0ff */
[----:B------:R-:W-:Y:S02]  /*00f0*/  CS2R R12, SRZ ;  /* 0x00000000000c7805 */ /* 0x000fe4000001ff00 */
[----:B------:R-:W-:Y:S01]  /*0100*/  CS2R R10, SRZ ;  /* 0x00000000000a7805 */ /* 0x000fe2000001ff00 */
[----:B-----5:R-:W-:Y:S01]  /*0110*/  IMAD.WIDE R20, R3, 0x4, R16 ;  /* 0x0000000403147825 */ /* 0x020fe200078e0210 */
[----:B----4-:R-:W-:-:S04]  /*0120*/  PRMT R9, R9, 0x6540, R0 ;  /* 0x0000654009097816 */ /* 0x010fc80000000000 */
[----:B------:R-:W-:Y:S02]  /*0130*/  IADD3 R22, R9, R22, RZ ;  /* 0x0000001609167210 */ /* 0x000fe40007ffe0ff */
[----:B-1----:R-:W-:Y:S02]  /*0140*/  CS2R R14, SRZ ;  /* 0x00000000000e7805 */ /* 0x002fe4000001ff00 */
[----:B------:R-:W-:Y:S02]  /*0150*/  CS2R R8, SRZ ;  /* 0x0000000000087805 */ /* 0x000fe4000001ff00 */
[----:B------:R-:W-:Y:S02]  /*0160*/  SHF.L.U32 R22, R22, 0x2, RZ ;  /* 0x0000000216167819 */ /* 0x000fe400000006ff */
[----:B------:R1:W3:Y:S03]  /*0170*/  @!P0 LDG.E.EL.128 R12, desc[UR6][R20.64] ;  /* 0x00000006140c8981 */ /* 0x0002e6000c2e1d00 */
[----:B0-----:R-:W-:Y:S01]  /*0180*/  IMAD.WIDE R26, R22, 0x4, R24 ;  /* 0x00000004161a7825 */ /* 0x001fe200078e0218 */
[----:B------:R-:W-:-:S04]  /*0190*/  CS2R R16, SRZ ;  /* 0x0000000000107805 */ /* 0x000fc8000001ff00 */
[----:B------:R0:W3:Y:S01]  /*01a0*/  @!P0 LDG.E.EL.128 R8, desc[UR6][R26.64] ;  /* 0x000000061a088981 */ /* 0x0000e2000c2e1d00 */
[----:B-1----:R-:W-:Y:S02]  /*01b0*/  IADD3 R21, R22, 0x200, RZ ;  /* 0x0000020016157810 */ /* 0x002fe40007ffe0ff */
[----:B------:R-:W-:-:S03]  /*01c0*/  CS2R R18, SRZ ;  /* 0x0000000000127805 */ /* 0x000fc6000001ff00 */
[----:B------:R-:W-:Y:S01]  /*01d0*/  IMAD.WIDE R28, R21, 0x4, R24 ;  /* 0x00000004151c7825 */ /* 0x000fe200078e0218 */
[----:B0-----:R-:W0:Y:S04]  /*01e0*/  LDC.64 R26, c[0x0][0x228] ;  /* 0x00008a00ff1a7b82 */ /* 0x001e280000000a00 */
[----:B------:R-:W4:Y:S01]  /*01f0*/  @!P0 LDG.E.EL.128 R16, desc[UR6][R28.64] ;  /* 0x000000061c108981 */ /* 0x000f22000c2e1d00 */
[----:B0-----:R-:W-:-:S04]  /*0200*/  IMAD.WIDE R26, R3, 0x4, R26 ;  /* 0x00000004031a7825 */ /* 0x001fc800078e021a */
[----:B--2---:R-:W-:-:S04]  /*0210*/  FADD R4, R4, 9.9999997473787516356e-06 ;  /* 0x3727c5ac04047421 */ /* 0x004fc80000000000 */
[----:B------:R-:W0:Y:S01]  /*0220*/  MUFU.SQRT R24, R4 ;  /* 0x0000000400187308 */ /* 0x000e220000002000 */
[----:B------:R-:W-:Y:S01]  /*0230*/  FADD R5, R5, 9.9999997473787516356e-06 ;  /* 0x3727c5ac05057421 */ /* 0x000fe20000000000 */
[----:B------:R-:W-:-:S06]  /*0240*/  FADD R6, R6, 9.9999997473787516356e-06 ;  /* 0x3727c5ac06067421 */ /* 0x000fcc0000000000 */
[----:B------:R-:W1:Y:S01]  /*0250*/  MUFU.SQRT R5, R5 ;  /* 0x0000000500057308 */ /* 0x000e620000002000 */
[----:B0-----:R-:W-:-:S07]  /*0260*/  FSETP.GT.AND P1, PT, R24, 8.50705917302346158658e+37, PT ;  /* 0x7e8000001800780b */ /* 0x001fce0003f24000 */
[----:B------:R-:W0:Y:S01]  /*0270*/  MUFU.SQRT R25, R6 ;  /* 0x0000000600197308 */ /* 0x000e220000002000 */
[----:B------:R-:W-:Y:S01]  /*0280*/  FSETP.GEU.AND P4, PT, R24, 1.175494350822287508e-38, PT ;  /* 0x008000001800780b */ /* 0x000fe20003f8e000 */
[----:B------:R-:W-:Y:S01]  /*0290*/  HFMA2.MMA R4, -RZ, RZ, 1.625, 0 ;  /* 0x3e800000ff047435 */ /* 0x000fe200000001ff */
[----:B-1----:R-:W-:-:S03]  /*02a0*/  FSETP.GT.AND P2, PT, R5, 8.50705917302346158658e+37, PT ;  /* 0x7e8000000500780b */ /* 0x002fc60003f44000 */
[----:B------:R-:W-:Y:S01]  /*02b0*/  @P1 FMUL R24, R24, 0.25 ;  /* 0x3e80000018181820 */ /* 0x000fe20000400000 */
[----:B------:R-:W-:Y:S02]  /*02c0*/  FSETP.GEU.AND P5, PT, R5, 1.175494350822287508e-38, PT ;  /* 0x008000000500780b */ /* 0x000fe40003fae000 */
[----:B0-----:R-:W-:-:S05]  /*02d0*/  FSETP.GT.AND P3, PT, R25, 8.50705917302346158658e+37, PT ;  /* 0x7e8000001900780b */ /* 0x001fca0003f64000 */
[----:B------:R-:W-:Y:S01]  /*02e0*/  @!P4 FMUL R24, R24, 16777216 ;  /* 0x4b8000001818c820 */ /* 0x000fe20000400000 */
[----:B------:R-:W-:Y:S01]  /*02f0*/  FSETP.GEU.AND P6, PT, R25, 1.175494350822287508e-38, PT ;  /* 0x008000001900780b */ /* 0x000fe20003fce000 */
[----:B---3--:R-:W-:-:S04]  /*0300*/  FADD R20, -R15, R11 ;  /* 0x0000000b0f147221 */ /* 0x008fc80000000100 */
[----:B------:R-:W0:Y:S01]  /*0310*/  MUFU.RCP R24, R24 ;  /* 0x0000001800187308 */ /* 0x000e220000001000 */
[----:B------:R-:W-:Y:S01]  /*0320*/  @P2 FMUL R5, R5, 0.25 ;  /* 0x3e80000005052820 */ /* 0x000fe20000400000 */
[----:B------:R-:W-:Y:S01]  /*0330*/  FSEL R11, R4, 1, P1 ;  /* 0x3f800000040b7808 */ /* 0x000fe20000800000 */
[----:B------:R-:W-:Y:S02]  /*0340*/  @P3 FMUL R25, R25, 0.25 ;  /* 0x3e80000019193820 */ /* 0x000fe40000400000 */
[----:B------:R-:W-:Y:S02]  /*0350*/  @!P5 FMUL R5, R5, 16777216 ;  /* 0x4b8000000505d820 */ /* 0x000fe40000400000 */
[----:B------:R-:W-:Y:S01]  /*0360*/  @!P4 FMUL R11, R11, 16777216 ;  /* 0x4b8000000b0bc820 */ /* 0x000fe20000400000 */
[----:B------:R-:W-:Y:S01]  /*0370*/  @!P6 FMUL R25, R25, 16777216 ;  /* 0x4b8000001919e820 */ /* 0x000fe20000400000 */
[----:B------:R1:W2:Y:S01]  /*0380*/  MUFU.RCP R6, R5 ;  /* 0x0000000500067308 */ /* 0x0002a20000001000 */
[----:B----4-:R-:W-:Y:S01]  /*0390*/  FADD R23, -R15, R19 ;  /* 0x000000130f177221 */ /* 0x010fe20000000100 */
[C---:B------:R-:W-:Y:S01]  /*03a0*/  FADD R9, -R13.reuse, R9 ;  /* 0x000000090d097221 */ /* 0x040fe20000000100 */
[----:B------:R-:W-:Y:S01]  /*03b0*/  FADD R19, -R14, R10 ;  /* 0x0000000a0e137221 */ /* 0x000fe20000000100 */
[----:B-1----:R-:W-:Y:S01]  /*03c0*/  FADD R5, -R13, R17 ;  /* 0x000000110d057221 */ /* 0x002fe20000000100 */
[----:B0-----:R-:W-:-:S03]  /*03d0*/  FMUL R13, R24, R11 ;  /* 0x0000000b180d7220 */ /* 0x001fc60000400000 */
[----:B------:R-:W0:Y:S01]  /*03e0*/  MUFU.RCP R25, R25 ;  /* 0x0000001900197308 */ /* 0x000e220000001000 */
[----:B------:R-:W1:Y:S01]  /*03f0*/  LDC.64 R10, c[0x0][0x230] ;  /* 0x00008c00ff0a7b82 */ /* 0x000e620000000a00 */
[----:B------:R-:W-:Y:S01]  /*0400*/  FADD R18, -R14, R18 ;  /* 0x000000120e127221 */ /* 0x000fe20000000100 */
[C---:B------:R-:W-:Y:S02]  /*0410*/  FSEL R15, R4.reuse, 1, P2 ;  /* 0x3f800000040f7808 */ /* 0x040fe40001000000 */
[----:B------:R-:W-:Y:S01]  /*0420*/  FSEL R14, R4, 1, P3 ;  /* 0x3f800000040e7808 */ /* 0x000fe20001800000 */
[C---:B------:R-:W-:Y:S01]  /*0430*/  FADD R24, -R12.reuse, R8 ;  /* 0x000000080c187221 */ /* 0x040fe20000000100 */
[----:B------:R-:W-:Y:S01]  /*0440*/  FADD R12, -R12, R16 ;  /* 0x000000100c0c7221 */ /* 0x000fe20000000100 */
[----:B------:R-:W-:Y:S02]  /*0450*/  @!P5 FMUL R15, R15, 16777216 ;  /* 0x4b8000000f0fd820 */ /* 0x000fe40000400000 */
[----:B------:R-:W-:Y:S01]  /*0460*/  @!P6 FMUL R14, R14, 16777216 ;  /* 0x4b8000000e0ee820 */ /* 0x000fe20000400000 */
[----:B------:R-:W-:Y:S01]  /*0470*/  FMUL R24, R24, R13 ;  /* 0x0000000d18187220 */ /* 0x000fe20000400000 */
[----:B--2---:R-:W-:Y:S01]  /*0480*/  FMUL R8, R6, R15 ;  /* 0x0000000f06087220 */ /* 0x004fe20000400000 */
[----:B------:R-:W-:Y:S01]  /*0490*/  FMUL R6, R12, R13 ;  /* 0x0000000d0c067220 */ /* 0x000fe20000400000 */
[----:B------:R-:W-:Y:S01]  /*04a0*/  CS2R R12, SRZ ;  /* 0x00000000000c7805 */ /* 0x000fe2000001ff00 */
[----:B0-----:R-:W-:Y:S01]  /*04b0*/  FMUL R16, R25, R14 ;  /* 0x0000000e19107220 */ /* 0x001fe20000400000 */
[----:B------:R-:W-:Y:S01]  /*04c0*/  CS2R R14, SRZ ;  /* 0x00000000000e7805 */ /* 0x000fe2000001ff00 */
[-C--:B------:R-:W-:Y:S01]  /*04d0*/  FMUL R25, R9, R8.reuse ;  /* 0x0000000809197220 */ /* 0x080fe20000400000 */
[----:B------:R-:W-:Y:S01]  /*04e0*/  FMUL R5, R5, R8 ;  /* 0x0000000805057220 */ /* 0x000fe20000400000 */
[----:B------:R-:W-:-:S03]  /*04f0*/  CS2R R8, SRZ ;  /* 0x0000000000087805 */ /* 0x000fc6000001ff00 */
[----:B------:R1:W2:Y:S02]  /*0500*/  @!P0 LDG.E.EL.128 R12, desc[UR6][R26.64] ;  /* 0x000000061a0c8981 */ /* 0x0002a4000c2e1d00 */
[----:B-1----:R-:W-:Y:S01]  /*0510*/  IMAD.WIDE R26, R3, 0x4, R10 ;  /* 0x00000004031a7825 */ /* 0x002fe200078e020a */
[----:B------:R-:W-:-:S06]  /*0520*/  CS2R R10, SRZ ;  /* 0x00000000000a7805 */ /* 0x000fcc000001ff00 */
[----:B------:R0:W2:Y:S01]  /*0530*/  @!P0 LDG.E.EL.128 R8, desc[UR6][R26.64] ;  /* 0x000000061a088981 */ /* 0x0000a2000c2e1d00 */
[----:B------:R-:W-:-:S04]  /*0540*/  FADD R7, R7, 9.9999997473787516356e-06 ;  /* 0x3727c5ac07077421 */ /* 0x000fc80000000000 */
[----:B------:R-:W1:Y:S01]  /*0550*/  MUFU.SQRT R17, R7 ;  /* 0x0000000700117308 */ /* 0x000e620000002000 */
[----:B0-----:R-:W0:Y:S01]  /*0560*/  LDC.64 R26, c[0x0][0x238] ;  /* 0x00008e00ff1a7b82 */ /* 0x001e220000000a00 */
[C---:B-1----:R-:W-:Y:S02]  /*0570*/  FSETP.GT.AND P1, PT, R17.reuse, 8.50705917302346158658e+37, PT ;  /* 0x7e8000001100780b */ /* 0x042fe40003f24000 */
[----:B------:R-:W-:-:S11]  /*0580*/  FSETP.GEU.AND P2, PT, R17, 1.175494350822287508e-38, PT ;  /* 0x008000001100780b */ /* 0x000fd60003f4e000 */
[----:B------:R-:W-:-:S04]  /*0590*/  @P1 FMUL R17, R17, 0.25 ;  /* 0x3e80000011111820 */ /* 0x000fc80000400000 */
[----:B------:R-:W-:-:S06]  /*05a0*/  @!P2 FMUL R17, R17, 16777216 ;  /* 0x4b8000001111a820 */ /* 0x000fcc0000400000 */
[----:B------:R-:W1:Y:S01]  /*05b0*/  MUFU.RCP R17, R17 ;  /* 0x0000001100117308 */ /* 0x000e620000001000 */
[----:B------:R-:W-:Y:S01]  /*05c0*/  FSEL R4, R4, 1, P1 ;  /* 0x3f80000004047808 */ /* 0x000fe20000800000 */
[----:B0-----:R-:W-:-:S04]  /*05d0*/  IMAD.WIDE R28, R22, 0x4, R26 ;  /* 0x00000004161c7825 */ /* 0x001fc800078e021a */
[----:B------:R-:W-:Y:S01]  /*05e0*/  @!P2 FMUL R4, R4, 16777216 ;  /* 0x4b8000000404a820 */ /* 0x000fe20000400000 */
[----:B------:R-:W-:Y:S01]  /*05f0*/  FMUL R22, R18, R16 ;  /* 0x0000001012167220 */ /* 0x000fe20000400000 */
[----:B------:R-:W-:-:S04]  /*0600*/  IMAD.WIDE R26, R21, 0x4, R26 ;  /* 0x00000004151a7825 */ /* 0x000fc800078e021a */
[-CC-:B--2---:R-:W-:Y:S01]  /*0610*/  FFMA R24, R24, R12.reuse, R8.reuse ;  /* 0x0000000c18187223 */ /* 0x184fe20000000008 */
[-CC-:B------:R-:W-:Y:S01]  /*0620*/  FFMA R25, R25, R13.reuse, R9.reuse ;  /* 0x0000000d19197223 */ /* 0x180fe20000000009 */
[----:B------:R-:W-:Y:S01]  /*0630*/  FFMA R8, R6, R12, R8 ;  /* 0x0000000c06087223 */ /* 0x000fe20000000008 */
[----:B------:R-:W-:Y:S01]  /*0640*/  FFMA R9, R5, R13, R9 ;  /* 0x0000000d05097223 */ /* 0x000fe20000000009 */
[----:B-1----:R-:W-:Y:S01]  /*0650*/  FMUL R12, R17, R4 ;  /* 0x00000004110c7220 */ /* 0x002fe20000400000 */
[----:B------:R-:W-:Y:S01]  /*0660*/  FMUL R13, R19, R16 ;  /* 0x00000010130d7220 */ /* 0x000fe20000400000 */
[----:B------:R-:W-:Y:S02]  /*0670*/  CS2R R16, SRZ ;  /* 0x0000000000107805 */ /* 0x000fe4000001ff00 */
[----:B------:R-:W-:Y:S02]  /*0680*/  CS2R R18, SRZ ;  /* 0x0000000000127805 */ /* 0x000fe4000001ff00 */
[----:B------:R-:W-:-:S02]  /*0690*/  CS2R R4, SRZ ;  /* 0x0000000000047805 */ /* 0x000fc4000001ff00 */
[----:B------:R-:W-:Y:S02]  /*06a0*/  CS2R R6, SRZ ;  /* 0x0000000000067805 */ /* 0x000fe4000001ff00 */
[----:B------:R-:W2:Y:S04]  /*06b0*/  @!P0 LDG.E.EL.128 R16, desc[UR6][R26.64] ;  /* 0x000000061a108981 */ /* 0x000ea8000c2e1d00 */
[----:B------:R0:W3:Y:S01]  /*06c0*/  @!P0 LDG.E.EL.128 R4, desc[UR6][R28.64] ;  /* 0x000000061c048981 */ /* 0x0000e2000c2e1d00 */
[----:B------:R-:W1:Y:S01]  /*06d0*/  S2UR UR5, SR_CgaCtaId ;  /* 0x00000000000579c3 */ /* 0x000e620000008800 */
[-C--:B------:R-:W-:Y:S01]  /*06e0*/  FMUL R20, R20, R12.reuse ;  /* 0x0000000c14147220 */ /* 0x080fe20000400000 */
[----:B------:R-:W-:Y:S01]  /*06f0*/  UMOV UR4, 0x400 ;  /* 0x0000040000047882 */ /* 0x000fe20000000000 */
[----:B------:R-:W-:Y:S01]  /*0700*/  FMUL R12, R23, R12 ;  /* 0x0000000c170c7220 */ /* 0x000fe20000400000 */
[-CC-:B------:R-:W-:Y:S01]  /*0710*/  FFMA R21, R13, R14.reuse, R10.reuse ;  /* 0x0000000e0d157223 */ /* 0x180fe2000000000a */
[----:B------:R-:W-:Y:S01]  /*0720*/  FFMA R13, R22, R14, R10 ;  /* 0x0000000e160d7223 */ /* 0x000fe2000000000a */
[-CC-:B------:R-:W-:Y:S01]  /*0730*/  FFMA R20, R20, R15.reuse, R11.reuse ;  /* 0x0000000f14147223 */ /* 0x180fe2000000000b */
[----:B------:R-:W-:Y:S01]  /*0740*/  FFMA R12, R12, R15, R11 ;  /* 0x0000000f0c0c7223 */ /* 0x000fe2000000000b */
[----:B0-----:R-:W-:Y:S01]  /*0750*/  LOP3.LUT R28, R2, 0x7f, RZ, 0xc0, !PT ;  /* 0x0000007f021c7812 */ /* 0x001fe200078ec0ff */
[----:B-1----:R-:W-:-:S06]  /*0760*/  UPRMT UR4, UR5, 0x654, UR4 ;  /* 0x0000065405047896 */ /* 0x002fcc0008000004 */
[----:B------:R-:W-:Y:S01]  /*0770*/  LEA R10, R28, UR4, 0x2 ;  /* 0x000000041c0a7c11 */ /* 0x000fe2000f8e10ff */
[----:B------:R-:W-:Y:S01]  /*0780*/  IMAD.SHL.U32 R11, R2, 0x4, RZ ;  /* 0x00000004020b7824 */ /* 0x000fe200078e00ff */
[----:B------:R-:W-:-:S04]  /*0790*/  SHF.R.S32.HI R14, RZ, 0x17, R0 ;  /* 0x00000017ff0e7819 */ /* 0x000fc80000011400 */
[----:B------:R-:W-:Y:S01]  /*07a0*/  SGXT R14, R14, 0x1 ;  /* 0x000000010e0e781a */ /* 0x000fe20000000200 */
[----:B--2---:R-:W-:Y:S01]  /*07b0*/  FADD R9, R9, R17 ;  /* 0x0000001109097221 */ /* 0x004fe20000000000 */
[----:B------:R-:W-:Y:S01]  /*07c0*/  FADD R15, R8, R16 ;  /* 0x00000010080f7221 */ /* 0x000fe20000000000 */
[----:B------:R-:W-:Y:S01]  /*07d0*/  FADD R17, R13, R18 ;  /* 0x000000120d117221 */ /* 0x000fe20000000000 */
[----:B------:R-:W-:Y:S01]  /*07e0*/  FADD R19, R12, R19 ;  /* 0x000000130c137221 */ /* 0x000fe20000000000 */
[----:B---3--:R-:W-:Y:S01]  /*07f0*/  FADD R23, R24, R4 ;  /* 0x0000000418177221 */ /* 0x008fe20000000000 */
[----:B------:R-:W-:Y:S01]  /*0800*/  FADD R5, R25, R5 ;  /* 0x0000000519057221 */ /* 0x000fe20000000000 */
[----:B------:R-:W-:Y:S01]  /*0810*/  FADD R21, R21, R6 ;  /* 0x0000000615157221 */ /* 0x000fe20000000000 */
[----:B------:R-:W-:Y:S01]  /*0820*/  FADD R7, R20, R7 ;  /* 0x0000000714077221 */ /* 0x000fe20000000000 */
[----:B------:R-:W-:Y:S04]  /*0830*/  STS [R10+0x200], R15 ;  /* 0x0002000f0a007388 */ /* 0x000fe80000000800 */
[----:B------:R0:W-:Y:S01]  /*0840*/  STS [R10+0x610], R9 ;  /* 0x000610090a007388 */ /* 0x0001e20000000800 */
[----:B------:R-:W-:Y:S01]  /*0850*/  LOP3.LUT R8, R11, 0x1fc, RZ, 0xc0, !PT ;  /* 0x000001fc0b087812 */ /* 0x000fe200078ec0ff */
[----:B------:R-:W1:Y:S02]  /*0860*/  LDC.64 R12, c[0x0][0x240] ;  /* 0x00009000ff0c7b82 */ /* 0x000e640000000a00 */
[----:B------:R-:W-:Y:S04]  /*0870*/  STS [R10], R23 ;  /* 0x000000170a007388 */ /* 0x000fe80000000800 */
[----:B------:R-:W-:Y:S04]  /*0880*/  STS [R10+0x410], R5 ;  /* 0x000410050a007388 */ /* 0x000fe80000000800 */
[----:B------:R-:W-:Y:S04]  /*0890*/  STS [R10+0x820], R21 ;  /* 0x000820150a007388 */ /* 0x000fe80000000800 */
[----:B------:R-:W-:Y:S04]  /*08a0*/  STS [R10+0xc30], R7 ;  /* 0x000c30070a007388 */ /* 0x000fe80000000800 */
[----:B------:R-:W-:Y:S04]  /*08b0*/  STS [R10+0xa20], R17 ;  /* 0x000a20110a007388 */ /* 0x000fe80000000800 */
[----:B------:R-:W-:Y:S01]  /*08c0*/  STS [R10+0xe30], R19 ;  /* 0x000e30130a007388 */ /* 0x000fe20000000800 */
[----:B------:R-:W-:-:S04]  /*08d0*/  SHF.R.U32.HI R4, RZ, 0x2, R2 ;  /* 0x00000002ff047819 */ /* 0x000fc80000011602 */
[----:B------:R-:W-:-:S04]  /*08e0*/  LOP3.LUT R4, R4, 0x10, RZ, 0xc0, !PT ;  /* 0x0000001004047812 */ /* 0x000fc800078ec0ff */
[----:B------:R-:W-:-:S04]  /*08f0*/  IADD3 R25, R4, UR4, RZ ;  /* 0x0000000404197c10 */ /* 0x000fc8000fffe0ff */
[----:B------:R-:W-:Y:S01]  /*0900*/  LEA R4, R8, R25, 0x2 ;  /* 0x0000001908047211 */ /* 0x000fe200078e10ff */
[----:B------:R-:W-:Y:S01]  /*0910*/  BAR.SYNC.DEFER_BLOCKING 0x0 ;  /* 0x0000000000007b1d */ /* 0x000fe20000010000 */
[----:B------:R-:W-:-:S04]  /*0920*/  LOP3.LUT R11, R11, 0xfc, RZ, 0xc0, !PT ;  /* 0x000000fc0b0b7812 */ /* 0x000fc800078ec0ff */
[----:B------:R-:W-:Y:S02]  /*0930*/  PRMT R11, R11, 0x6540, R0 ;  /* 0x000065400b0b7816 */ /* 0x000fe40000000000 */
[----:B------:R-:W-:Y:S02]  /*0940*/  SHF.R.U32.HI R0, RZ, 0x6, R2 ;  /* 0x00000006ff007819 */ /* 0x000fe40000011602 */
[----:B------:R-:W-:Y:S01]  /*0950*/  LEA.HI R14, R14, R11, RZ, 0xc ;  /* 0x0000000b0e0e7211 */ /* 0x000fe200078f60ff */
[----:B------:R-:W2:Y:S01]  /*0960*/  LDS.128 R4, [R4] ;  /* 0x0000000004047984 */ /* 0x000ea20000000c00 */
[----:B------:R-:W-:Y:S02]  /*0970*/  SGXT.U32 R0, R0, 0x1 ;  /* 0x000000010000781a */ /* 0x000fe40000000000 */
[----:B------:R-:W-:Y:S02]  /*0980*/  SHF.L.U32 R2, R14, 0x2, RZ ;  /* 0x000000020e027819 */ /* 0x000fe400000006ff */
[----:B0-----:R-:W-:-:S02]  /*0990*/  LOP3.LUT R9, R8, 0x200, RZ, 0xfc, !PT ;  /* 0x0000020008097812 */ /* 0x001fc400078efcff */
[----:B------:R-:W-:Y:S02]  /*09a0*/  LOP3.LUT R0, R0, R3, RZ, 0xfc, !PT ;  /* 0x0000000300007212 */ /* 0x000fe400078efcff */
[----:B------:R-:W-:Y:S02]  /*09b0*/  LOP3.LUT R14, R14, 0xfffff000, RZ, 0xc0, !PT ;  /* 0xfffff0000e0e7812 */ /* 0x000fe400078ec0ff */
[----:B------:R-:W-:Y:S02]  /*09c0*/  LOP3.LUT R2, R2, 0xffffc000, RZ, 0xc0, !PT ;  /* 0xffffc00002027812 */ /* 0x000fe400078ec0ff */
[----:B------:R-:W-:Y:S02]  /*09d0*/  SHF.R.U32.HI R3, RZ, 0x4, R9 ;  /* 0x00000004ff037819 */ /* 0x000fe40000011609 */
[----:B------:R-:W-:Y:S02]  /*09e0*/  LOP3.LUT R9, R0, 0x2, RZ, 0xfc, !PT ;  /* 0x0000000200097812 */ /* 0x000fe400078efcff */
[----:B------:R-:W-:-:S02]  /*09f0*/  IADD3 R14, R2, R11, -R14 ;  /* 0x0000000b020e7210 */ /* 0x000fc40007ffe80e */
[C---:B------:R-:W-:Y:S02]  /*0a00*/  ISETP.GE.AND P0, PT, R0.reuse, 0x4, PT ;  /* 0x000000040000780c */ /* 0x040fe40003f06270 */
[----:B------:R-:W-:Y:S02]  /*0a10*/  ISETP.GE.AND P1, PT, R9, 0x4, PT ;  /* 0x000000040900780c */ /* 0x000fe40003f26270 */
[----:B------:R-:W-:Y:S01]  /*0a20*/  LOP3.LUT R2, R3, 0x30, RZ, 0xc0, !PT ;  /* 0x0000003003027812 */ /* 0x000fe200078ec0ff */
[----:B------:R-:W-:-:S03]  /*0a30*/  IMAD R3, R0, 0x1000, R14 ;  /* 0x0000100000037824 */ /* 0x000fc600078e020e */
[----:B------:R-:W-:Y:S01]  /*0a40*/  IADD3 R11, R2, UR4, RZ ;  /* 0x00000004020b7c10 */ /* 0x000fe2000fffe0ff */
[----:B-1----:R-:W-:-:S03]  /*0a50*/  IMAD.WIDE R2, R3, 0x4, R12 ;  /* 0x0000000403027825 */ /* 0x002fc600078e020c */
[----:B------:R-:W-:Y:S02]  /*0a60*/  LEA R11, R8, R11, 0x2 ;  /* 0x0000000b080b7211 */ /* 0x000fe400078e10ff */
[----:B--2---:R0:W-:Y:S02]  /*0a70*/  @!P0 STG.E.128 desc[UR6][R2.64], R4 ;  /* 0x0000000402008986 */ /* 0x0041e4000c101d06 */
[----:B0-----:R-:W-:Y:S05]  /*0a80*/  @P1 EXIT ;  /* 0x000000000000194d */ /* 0x001fea0003800000 */
[----:B0-----:R-:W0:Y:S01]  /*0a90*/  LDS.128 R4, [R11+0x800] ;  /* 0x000800000b047984 */ /* 0x001e220000000c00 */
[----:B------:R-:W-:-:S05]  /*0aa0*/  LEA R9, R9, R14, 0xc ;  /* 0x0000000e09097211 */ /* 0x000fca00078e60ff */
[----:B------:R-:W-:-:S05]  /*0ab0*/  IMAD.WIDE R12, R9, 0x4, R12 ;  /* 0x00000004090c7825 */ /* 0x000fca00078e020c */
[----:B0-----:R-:W-:Y:S01]  /*0ac0*/  STG.E.128 desc[UR6][R12.64], R4 ;  /* 0x000000040c007986 */ /* 0x001fe2000c101d06 */
[----:B------:R-:W-:Y:S05]  /*0ad0*/  EXIT ;  /* 0x000000000000794d */ /* 0x000fea0003800000 */
.L_x_0:
[----:B------:R-:W-:-:S00]  /*0ae0*/  BRA `(.L_x_0) ;  /* 0xfffffffc00fc7947 */ /* 0x000fc0000383ffff */
[----:B------:R-:W-:-:S00]  /*0af0*/  NOP ;  /* 0x0000000000007918 */ /* 0x000fc00000000000 */
        /* <DEDUP_REMOVED lines=8> */
.L_x_1:


//--------------------- .nv.global.init           --------------------------
	.section	.nv.global.init,"aw",@progbits
.nv.global.init:
	.type		_$_str,@object
	.size		_$_str,(_$_str_$_2 - _$_str)
_$_str:
        /*0000*/ 	.byte	0x5f, 0x5f, 0x43, 0x55, 0x44, 0x41, 0x5f, 0x46, 0x54, 0x5a, 0x00
	.type		_$_str_$_2,@object
	.size		_$_str_$_2,(.L_1 - _$_str_$_2)
_$_str_$_2:
        /*000b*/ 	.byte	0x5f, 0x5f, 0x43, 0x55, 0x44, 0x41, 0x5f, 0x50, 0x52, 0x45, 0x43, 0x5f, 0x53, 0x51, 0x52, 0x54
        /*001b*/ 	.byte	0x00
.L_1:


//--------------------- .nv.shared.triton_poi_fused__native_batch_norm_legit_no_training_add_45 --------------------------
	.section	.nv.shared.triton_poi_fused__native_batch_norm_legit_no_training_add_45,"aw",@nobits
	.sectionflags	@""
	.align	16
	.zero		1024


//--------------------- .nv.constant0.triton_poi_fused__native_batch_norm_legit_no_training_add_45 --------------------------
	.section	.nv.constant0.triton_poi_fused__native_batch_norm_legit_no_training_add_45,"a",@progbits
	.sectionflags	@""
	.align	4
.nv.constant0.triton_poi_fused__native_batch_norm_legit_no_training_add_45:
	.zero		592
